//
// Generated by NVIDIA NVVM Compiler
//
// Compiler Build ID: CL-36424714
// Cuda compilation tools, release 13.0, V13.0.88
// Based on NVVM 20.0.0
//

.version 9.0
.target sm_100
.address_size 64

	// .globl	_Z6originPii

.visible .entry _Z6originPii(
	.param .u64 .ptr .align 1 _Z6originPii_param_0,
	.param .u32 _Z6originPii_param_1
)
{
	.reg .pred 	%p<2>;
	.reg .b32 	%r<6>;
	.reg .b64 	%rd<5>;

	ld.param.u64 	%rd1, [_Z6originPii_param_0];
	ld.param.u32 	%r2, [_Z6originPii_param_1];
	mov.u32 	%r3, %tid.x;
	mov.u32 	%r4, %ntid.x;
	mov.u32 	%r5, %ctaid.x;
	mad.lo.s32 	%r1, %r4, %r5, %r3;
	setp.ge.s32 	%p1, %r1, %r2;
	@%p1 bra 	$L__BB0_2;
	cvta.to.global.u64 	%rd2, %rd1;
	mul.wide.s32 	%rd3, %r1, 4;
	add.s64 	%rd4, %rd2, %rd3;
	st.global.u32 	[%rd4], %r1;
$L__BB0_2:
	ret;

}


// ===== COMPILED SASS (sm_100) =====

	.target	sm_100

	.elftype	@"ET_EXEC"


//--------------------- .note.nv.tkinfo           --------------------------
	.section	.note.nv.tkinfo,"",@"SHT_NOTE"
	.sectionflags	@"SHF_NOTE_NV_TKINFO"
	.tkinfo
        /*0018*/ 	.word	0x00000002
        /*0030*/ 	.string	""
        /*0030*/ 	.string	"ptxas"
        /*0030*/ 	.string	"Cuda compilation tools, release 13.0, V13.0.88"
        /*0030*/ 	.string	"Build cuda_13.0.r13.0/compiler.36424714_0"
        /*0030*/ 	.string	"-arch sm_100 -m 64 "



//--------------------- .note.nv.cuinfo           --------------------------
	.section	.note.nv.cuinfo,"",@"SHT_NOTE"
	.sectionflags	@"SHF_NOTE_NV_CUINFO"
        /*0018*/ 	.short	0x0002
        /*001a*/ 	.short	0x0064
        /*001c*/ 	.short	0x0082
	.zero		2


//--------------------- .nv.info                  --------------------------
	.section	.nv.info,"",@"SHT_CUDA_INFO"
	.align	4


	//----- nvinfo : EIATTR_REGCOUNT
	.align		4
        /*0000*/ 	.byte	0x04, 0x2f
        /*0002*/ 	.short	(.L_1 - .L_0)
	.align		4
.L_0:
        /*0004*/ 	.word	index@(_Z6originPii)
        /*0008*/ 	.word	0x00000008


	//----- nvinfo : EIATTR_FRAME_SIZE
	.align		4
.L_1:
        /*000c*/ 	.byte	0x04, 0x11
        /*000e*/ 	.short	(.L_3 - .L_2)
	.align		4
.L_2:
        /*0010*/ 	.word	index@(_Z6originPii)
        /*0014*/ 	.word	0x00000000


	//----- nvinfo : EIATTR_MIN_STACK_SIZE
	.align		4
.L_3:
        /*0018*/ 	.byte	0x04, 0x12
        /*001a*/ 	.short	(.L_5 - .L_4)
	.align		4
.L_4:
        /*001c*/ 	.word	index@(_Z6originPii)
        /*0020*/ 	.word	0x00000000
.L_5:


//--------------------- .nv.compat                --------------------------
	.section	.nv.compat,"",@"SHT_CUDA_COMPAT_INFO"
	.align	4
        /*0000*/ 	.byte	0x02, 0x09, 0x00, 0x00, 0x02, 0x02, 0x01, 0x00, 0x02, 0x05, 0x05, 0x00, 0x03, 0x07, 0x01, 0x01
        /*0010*/ 	.byte	0x02, 0x03, 0x00, 0x00, 0x02, 0x06, 0x01, 0x00, 0x04, 0x0b, 0x08, 0x00, 0x09, 0x00, 0x00, 0x00
        /*0020*/ 	.byte	0x00, 0x00, 0x00, 0x00


//--------------------- .nv.info._Z6originPii     --------------------------
	.section	.nv.info._Z6originPii,"",@"SHT_CUDA_INFO"
	.sectionflags	@""
	.align	4


	//----- nvinfo : EIATTR_CUDA_API_VERSION
	.align		4
        /*0000*/ 	.byte	0x04, 0x37
        /*0002*/ 	.short	(.L_7 - .L_6)
.L_6:
        /*0004*/ 	.word	0x00000082


	//----- nvinfo : EIATTR_KPARAM_INFO
	.align		4
.L_7:
        /*0008*/ 	.byte	0x04, 0x17
        /*000a*/ 	.short	(.L_9 - .L_8)
.L_8:
        /*000c*/ 	.word	0x00000000
        /*0010*/ 	.short	0x0001
        /*0012*/ 	.short	0x0008
        /*0014*/ 	.byte	0x00, 0xf0, 0x11, 0x00


	//----- nvinfo : EIATTR_KPARAM_INFO
	.align		4
.L_9:
        /*0018*/ 	.byte	0x04, 0x17
        /*001a*/ 	.short	(.L_11 - .L_10)
.L_10:
        /*001c*/ 	.word	0x00000000
        /*0020*/ 	.short	0x0000
        /*0022*/ 	.short	0x0000
        /*0024*/ 	.byte	0x00, 0xf5, 0x21, 0x00


	//----- nvinfo : EIATTR_SPARSE_MMA_MASK
	.align		4
.L_11:
        /*0028*/ 	.byte	0x03, 0x50
        /*002a*/ 	.short	0x0000


	//----- nvinfo : EIATTR_MAXREG_COUNT
	.align		4
        /*002c*/ 	.byte	0x03, 0x1b
        /*002e*/ 	.short	0x00ff


	//----- nvinfo : EIATTR_MERCURY_ISA_VERSION
	.align		4
        /*0030*/ 	.byte	0x03, 0x5f
        /*0032*/ 	.short	0x0101


	//----- nvinfo : EIATTR_VRC_CTA_INIT_COUNT
	.align		4
        /*0034*/ 	.byte	0x02, 0x4a
	.zero		1
	.zero		1


	//----- nvinfo : EIATTR_EXIT_INSTR_OFFSETS
	.align		4
        /*0038*/ 	.byte	0x04, 0x1c
        /*003a*/ 	.short	(.L_13 - .L_12)


	//   ....[0]....
.L_12:
        /*003c*/ 	.word	0x00000070


	//   ....[1]....
        /*0040*/ 	.word	0x000000c0


	//----- nvinfo : EIATTR_CBANK_PARAM_SIZE
	.align		4
.L_13:
        /*0044*/ 	.byte	0x03, 0x19
        /*0046*/ 	.short	0x000c


	//----- nvinfo : EIATTR_PARAM_CBANK
	.align		4
        /*0048*/ 	.byte	0x04, 0x0a
        /*004a*/ 	.short	(.L_15 - .L_14)
	.align		4
.L_14:
        /*004c*/ 	.word	index@(.nv.constant0._Z6originPii)
        /*0050*/ 	.short	0x0380
        /*0052*/ 	.short	0x000c


	//----- nvinfo : EIATTR_SW_WAR
	.align		4
.L_15:
        /*0054*/ 	.byte	0x04, 0x36
        /*0056*/ 	.short	(.L_17 - .L_16)
.L_16:
        /*0058*/ 	.word	0x00000008
.L_17:


//--------------------- .nv.callgraph             --------------------------
	.section	.nv.callgraph,"",@"SHT_CUDA_CALLGRAPH"
	.align	4
	.sectionentsize	8
	.align		4
        /*0000*/ 	.word	0x00000000
	.align		4
        /*0004*/ 	.word	0xffffffff
	.align		4
        /*0008*/ 	.word	0x00000000
	.align		4
        /*000c*/ 	.word	0xfffffffe
	.align		4
        /*0010*/ 	.word	0x00000000
	.align		4
        /*0014*/ 	.word	0xfffffffd
	.align		4
        /*0018*/ 	.word	0x00000000
	.align		4
        /*001c*/ 	.word	0xfffffffc


//--------------------- .text._Z6originPii        --------------------------
	.section	.text._Z6originPii,"ax",@progbits
	.align	128
        .global         _Z6originPii
        .type           _Z6originPii,@function
        .size           _Z6originPii,(.L_x_1 - _Z6originPii)
        .other          _Z6originPii,@"STO_CUDA_ENTRY STV_DEFAULT"
_Z6originPii:
.text._Z6originPii:
[----:B------:R-:W-:Y:S01]  /*0000*/  LDC R1, c[0x0][0x37c] ;  /* 0x0000df00ff017b82 */ /* 0x000fe20000000800 */
[----:B------:R-:W0:Y:S01]  /*0010*/  S2R R5, SR_TID.X ;  /* 0x0000000000057919 */ /* 0x000e220000002100 */
[----:B------:R-:W0:Y:S01]  /*0020*/  LDCU UR4, c[0x0][0x360] ;  /* 0x00006c00ff0477ac */ /* 0x000e220008000800 */
[----:B------:R-:W0:Y:S01]  /*0030*/  S2R R0, SR_CTAID.X ;  /* 0x0000000000007919 */ /* 0x000e220000002500 */
[----:B------:R-:W1:Y:S01]  /*0040*/  LDCU UR5, c[0x0][0x388] ;  /* 0x00007100ff0577ac */ /* 0x000e620008000800 */
[----:B0-----:R-:W-:-:S05]  /*0050*/  IMAD R5, R0, UR4, R5 ;  /* 0x0000000400057c24 */ /* 0x001fca000f8e0205 */
[----:B-1----:R-:W-:-:S13]  /*0060*/  ISETP.GE.AND P0, PT, R5, UR5, PT ;  /* 0x0000000505007c0c */ /* 0x002fda000bf06270 */
[----:B------:R-:W-:Y:S05]  /*0070*/  @P0 EXIT ;  /* 0x000000000000094d */ /* 0x000fea0003800000 */
[----:B------:R-:W0:Y:S01]  /*0080*/  LDC.64 R2, c[0x0][0x380] ;  /* 0x0000e000ff027b82 */ /* 0x000e220000000a00 */
[----:B------:R-:W1:Y:S01]  /*0090*/  LDCU.64 UR4, c[0x0][0x358] ;  /* 0x00006b00ff0477ac */ /* 0x000e620008000a00 */
[----:B0-----:R-:W-:-:S05]  /*00a0*/  IMAD.WIDE R2, R5, 0x4, R2 ;  /* 0x0000000405027825 */ /* 0x001fca00078e0202 */
[----:B-1----:R-:W-:Y:S01]  /*00b0*/  STG.E desc[UR4][R2.64], R5 ;  /* 0x0000000502007986 */ /* 0x002fe2000c101904 */
[----:B------:R-:W-:Y:S05]  /*00c0*/  EXIT ;  /* 0x000000000000794d */ /* 0x000fea0003800000 */
.L_x_0:
[----:B------:R-:W-:-:S00]  /*00d0*/  BRA `(.L_x_0) ;  /* 0xfffffffc00fc7947 */ /* 0x000fc0000383ffff */
[----:B------:R-:W-:-:S00]  /*00e0*/  NOP ;  /* 0x0000000000007918 */ /* 0x000fc00000000000 */
        /* <DEDUP_REMOVED lines=9> */
.L_x_1:


//--------------------- .nv.shared.reserved.0     --------------------------
	.section	.nv.shared.reserved.0,"aw",@nobits
	.weak		__nv_reservedSMEM_offset_0_alias
	.size		__nv_reservedSMEM_offset_0_alias, 0, 64
	.other		__nv_reservedSMEM_offset_0_alias,@"STO_CUDA_RESERVED_SHARED STV_DEFAULT"
__nv_reservedSMEM_offset_0_alias:
	.zero		0
	.zero		64


//--------------------- .nv.constant0._Z6originPii --------------------------
	.section	.nv.constant0._Z6originPii,"a",@progbits
	.sectionflags	@""
	.align	4
.nv.constant0._Z6originPii:
	.zero		908


//--------------------- SYMBOLS --------------------------

	.type		.nv.reservedSmem.offset0,@object
	.size		.nv.reservedSmem.offset0,0x4
